//
// Generated by NVIDIA NVVM Compiler
//
// Compiler Build ID: CL-36424714
// Cuda compilation tools, release 13.0, V13.0.88
// Based on NVVM 20.0.0
//

.version 9.0
.target sm_100
.address_size 64

	// .globl	_Z6changePcS_i

.visible .entry _Z6changePcS_i(
	.param .u64 .ptr .align 1 _Z6changePcS_i_param_0,
	.param .u64 .ptr .align 1 _Z6changePcS_i_param_1,
	.param .u32 _Z6changePcS_i_param_2
)
{
	.reg .pred 	%p<7>;
	.reg .b16 	%rs<6>;
	.reg .b32 	%r<35>;
	.reg .b64 	%rd<21>;

	ld.param.u64 	%rd10, [_Z6changePcS_i_param_0];
	ld.param.u64 	%rd11, [_Z6changePcS_i_param_1];
	ld.param.u32 	%r19, [_Z6changePcS_i_param_2];
	cvta.to.global.u64 	%rd1, %rd11;
	cvta.to.global.u64 	%rd2, %rd10;
	mov.u32 	%r1, %tid.x;
	setp.eq.s32 	%p1, %r1, 0;
	mov.b32 	%r32, 0;
	@%p1 bra 	$L__BB0_2;
	add.s32 	%r21, %r1, -1;
	add.s32 	%r22, %r19, -1;
	mad.lo.s32 	%r23, %r21, %r22, %r19;
	add.s32 	%r24, %r1, -2;
	mul.wide.u32 	%rd12, %r21, %r24;
	shr.u64 	%rd13, %rd12, 1;
	cvt.u32.u64 	%r25, %rd13;
	sub.s32 	%r32, %r23, %r25;
$L__BB0_2:
	sub.s32 	%r4, %r19, %r1;
	setp.lt.s32 	%p2, %r4, 1;
	@%p2 bra 	$L__BB0_9;
	and.b32  	%r5, %r4, 3;
	sub.s32 	%r27, %r1, %r19;
	setp.gt.u32 	%p3, %r27, -4;
	mov.b32 	%r31, 0;
	@%p3 bra 	$L__BB0_6;
	and.b32  	%r31, %r4, 2147483644;
	neg.s32 	%r29, %r31;
	add.s64 	%rd3, %rd1, 1;
	add.s64 	%rd19, %rd2, 3;
$L__BB0_5:
	cvt.s64.s32 	%rd14, %r32;
	add.s64 	%rd15, %rd3, %rd14;
	ld.global.u8 	%rs1, [%rd19+-3];
	st.global.u8 	[%rd15+-1], %rs1;
	ld.global.u8 	%rs2, [%rd19+-2];
	st.global.u8 	[%rd15], %rs2;
	ld.global.u8 	%rs3, [%rd19+-1];
	st.global.u8 	[%rd15+1], %rs3;
	ld.global.u8 	%rs4, [%rd19];
	add.s32 	%r32, %r32, 4;
	st.global.u8 	[%rd15+2], %rs4;
	add.s32 	%r29, %r29, 4;
	add.s64 	%rd19, %rd19, 4;
	setp.ne.s32 	%p4, %r29, 0;
	@%p4 bra 	$L__BB0_5;
$L__BB0_6:
	setp.eq.s32 	%p5, %r5, 0;
	@%p5 bra 	$L__BB0_9;
	cvt.u64.u32 	%rd16, %r31;
	add.s64 	%rd20, %rd2, %rd16;
	neg.s32 	%r33, %r5;
$L__BB0_8:
	.pragma "nounroll";
	cvt.s64.s32 	%rd17, %r32;
	add.s64 	%rd18, %rd1, %rd17;
	ld.global.u8 	%rs5, [%rd20];
	add.s32 	%r32, %r32, 1;
	st.global.u8 	[%rd18], %rs5;
	add.s64 	%rd20, %rd20, 1;
	add.s32 	%r33, %r33, 1;
	setp.ne.s32 	%p6, %r33, 0;
	@%p6 bra 	$L__BB0_8;
$L__BB0_9:
	ret;

}


// ===== COMPILED SASS (sm_100) =====

	.target	sm_100

	.elftype	@"ET_EXEC"


//--------------------- .note.nv.tkinfo           --------------------------
	.section	.note.nv.tkinfo,"",@"SHT_NOTE"
	.sectionflags	@"SHF_NOTE_NV_TKINFO"
	.tkinfo
        /*0018*/ 	.word	0x00000002
        /*0030*/ 	.string	""
        /*0030*/ 	.string	"ptxas"
        /*0030*/ 	.string	"Cuda compilation tools, release 13.0, V13.0.88"
        /*0030*/ 	.string	"Build cuda_13.0.r13.0/compiler.36424714_0"
        /*0030*/ 	.string	"-arch sm_100 -m 64 "



//--------------------- .note.nv.cuinfo           --------------------------
	.section	.note.nv.cuinfo,"",@"SHT_NOTE"
	.sectionflags	@"SHF_NOTE_NV_CUINFO"
        /*0018*/ 	.short	0x0002
        /*001a*/ 	.short	0x0064
        /*001c*/ 	.short	0x0082
	.zero		2


//--------------------- .nv.info                  --------------------------
	.section	.nv.info,"",@"SHT_CUDA_INFO"
	.align	4


	//----- nvinfo : EIATTR_REGCOUNT
	.align		4
        /*0000*/ 	.byte	0x04, 0x2f
        /*0002*/ 	.short	(.L_1 - .L_0)
	.align		4
.L_0:
        /*0004*/ 	.word	index@(_Z6changePcS_i)
        /*0008*/ 	.word	0x00000014


	//----- nvinfo : EIATTR_FRAME_SIZE
	.align		4
.L_1:
        /*000c*/ 	.byte	0x04, 0x11
        /*000e*/ 	.short	(.L_3 - .L_2)
	.align		4
.L_2:
        /*0010*/ 	.word	index@(_Z6changePcS_i)
        /*0014*/ 	.word	0x00000000


	//----- nvinfo : EIATTR_MIN_STACK_SIZE
	.align		4
.L_3:
        /*0018*/ 	.byte	0x04, 0x12
        /*001a*/ 	.short	(.L_5 - .L_4)
	.align		4
.L_4:
        /*001c*/ 	.word	index@(_Z6changePcS_i)
        /*0020*/ 	.word	0x00000000
.L_5:


//--------------------- .nv.compat                --------------------------
	.section	.nv.compat,"",@"SHT_CUDA_COMPAT_INFO"
	.align	4
        /*0000*/ 	.byte	0x02, 0x09, 0x00, 0x00, 0x02, 0x02, 0x01, 0x00, 0x02, 0x05, 0x05, 0x00, 0x03, 0x07, 0x01, 0x01
        /*0010*/ 	.byte	0x02, 0x03, 0x00, 0x00, 0x02, 0x06, 0x01, 0x00, 0x04, 0x0b, 0x08, 0x00, 0x09, 0x00, 0x00, 0x00
        /*0020*/ 	.byte	0x00, 0x00, 0x00, 0x00


//--------------------- .nv.info._Z6changePcS_i   --------------------------
	.section	.nv.info._Z6changePcS_i,"",@"SHT_CUDA_INFO"
	.sectionflags	@""
	.align	4


	//----- nvinfo : EIATTR_CUDA_API_VERSION
	.align		4
        /*0000*/ 	.byte	0x04, 0x37
        /*0002*/ 	.short	(.L_7 - .L_6)
.L_6:
        /*0004*/ 	.word	0x00000082


	//----- nvinfo : EIATTR_KPARAM_INFO
	.align		4
.L_7:
        /*0008*/ 	.byte	0x04, 0x17
        /*000a*/ 	.short	(.L_9 - .L_8)
.L_8:
        /*000c*/ 	.word	0x00000000
        /*0010*/ 	.short	0x0002
        /*0012*/ 	.short	0x0010
        /*0014*/ 	.byte	0x00, 0xf0, 0x11, 0x00


	//----- nvinfo : EIATTR_KPARAM_INFO
	.align		4
.L_9:
        /*0018*/ 	.byte	0x04, 0x17
        /*001a*/ 	.short	(.L_11 - .L_10)
.L_10:
        /*001c*/ 	.word	0x00000000
        /*0020*/ 	.short	0x0001
        /*0022*/ 	.short	0x0008
        /*0024*/ 	.byte	0x00, 0xf5, 0x21, 0x00


	//----- nvinfo : EIATTR_KPARAM_INFO
	.align		4
.L_11:
        /*0028*/ 	.byte	0x04, 0x17
        /*002a*/ 	.short	(.L_13 - .L_12)
.L_12:
        /*002c*/ 	.word	0x00000000
        /*0030*/ 	.short	0x0000
        /*0032*/ 	.short	0x0000
        /*0034*/ 	.byte	0x00, 0xf5, 0x21, 0x00


	//----- nvinfo : EIATTR_SPARSE_MMA_MASK
	.align		4
.L_13:
        /*0038*/ 	.byte	0x03, 0x50
        /*003a*/ 	.short	0x0000


	//----- nvinfo : EIATTR_MAXREG_COUNT
	.align		4
        /*003c*/ 	.byte	0x03, 0x1b
        /*003e*/ 	.short	0x00ff


	//----- nvinfo : EIATTR_MERCURY_ISA_VERSION
	.align		4
        /*0040*/ 	.byte	0x03, 0x5f
        /*0042*/ 	.short	0x0101


	//----- nvinfo : EIATTR_VRC_CTA_INIT_COUNT
	.align		4
        /*0044*/ 	.byte	0x02, 0x4a
	.zero		1
	.zero		1


	//----- nvinfo : EIATTR_EXIT_INSTR_OFFSETS
	.align		4
        /*0048*/ 	.byte	0x04, 0x1c
        /*004a*/ 	.short	(.L_15 - .L_14)


	//   ....[0]....
.L_14:
        /*004c*/ 	.word	0x000000e0


	//   ....[1]....
        /*0050*/ 	.word	0x00000320


	//   ....[2]....
        /*0054*/ 	.word	0x00000440


	//----- nvinfo : EIATTR_CRS_STACK_SIZE
	.align		4
.L_15:
        /*0058*/ 	.byte	0x04, 0x1e
        /*005a*/ 	.short	(.L_17 - .L_16)
.L_16:
        /*005c*/ 	.word	0x00000000


	//----- nvinfo : EIATTR_CBANK_PARAM_SIZE
	.align		4
.L_17:
        /*0060*/ 	.byte	0x03, 0x19
        /*0062*/ 	.short	0x0014


	//----- nvinfo : EIATTR_PARAM_CBANK
	.align		4
        /*0064*/ 	.byte	0x04, 0x0a
        /*0066*/ 	.short	(.L_19 - .L_18)
	.align		4
.L_18:
        /*0068*/ 	.word	index@(.nv.constant0._Z6changePcS_i)
        /*006c*/ 	.short	0x0380
        /*006e*/ 	.short	0x0014


	//----- nvinfo : EIATTR_SW_WAR
	.align		4
.L_19:
        /*0070*/ 	.byte	0x04, 0x36
        /*0072*/ 	.short	(.L_21 - .L_20)
.L_20:
        /*0074*/ 	.word	0x00000008
.L_21:


//--------------------- .nv.callgraph             --------------------------
	.section	.nv.callgraph,"",@"SHT_CUDA_CALLGRAPH"
	.align	4
	.sectionentsize	8
	.align		4
        /*0000*/ 	.word	0x00000000
	.align		4
        /*0004*/ 	.word	0xffffffff
	.align		4
        /*0008*/ 	.word	0x00000000
	.align		4
        /*000c*/ 	.word	0xfffffffe
	.align		4
        /*0010*/ 	.word	0x00000000
	.align		4
        /*0014*/ 	.word	0xfffffffd
	.align		4
        /*0018*/ 	.word	0x00000000
	.align		4
        /*001c*/ 	.word	0xfffffffc


//--------------------- .text._Z6changePcS_i      --------------------------
	.section	.text._Z6changePcS_i,"ax",@progbits
	.align	128
        .global         _Z6changePcS_i
        .type           _Z6changePcS_i,@function
        .size           _Z6changePcS_i,(.L_x_5 - _Z6changePcS_i)
        .other          _Z6changePcS_i,@"STO_CUDA_ENTRY STV_DEFAULT"
_Z6changePcS_i:
.text._Z6changePcS_i:
[----:B------:R-:W-:Y:S01]  /*0000*/  LDC R1, c[0x0][0x37c] ;  /* 0x0000df00ff017b82 */ /* 0x000fe20000000800 */
[----:B------:R-:W0:Y:S07]  /*0010*/  S2R R6, SR_TID.X ;  /* 0x0000000000067919 */ /* 0x000e2e0000002100 */
[----:B------:R-:W1:Y:S01]  /*0020*/  LDC R7, c[0x0][0x390] ;  /* 0x0000e400ff077b82 */ /* 0x000e620000000800 */
[----:B0-----:R-:W-:Y:S01]  /*0030*/  ISETP.NE.AND P0, PT, R6, RZ, PT ;  /* 0x000000ff0600720c */ /* 0x001fe20003f05270 */
[----:B-1----:R-:W-:-:S05]  /*0040*/  IMAD.IADD R4, R7, 0x1, -R6 ;  /* 0x0000000107047824 */ /* 0x002fca00078e0a06 */
[----:B------:R-:W-:-:S07]  /*0050*/  ISETP.GE.AND P1, PT, R4, 0x1, PT ;  /* 0x000000010400780c */ /* 0x000fce0003f26270 */
[C---:B------:R-:W-:Y:S01]  /*0060*/  @P0 VIADD R0, R6.reuse, 0xffffffff ;  /* 0xffffffff06000836 */ /* 0x040fe20000000000 */
[----:B------:R-:W-:Y:S01]  /*0070*/  @P0 IADD3 R5, PT, PT, R7, -0x1, RZ ;  /* 0xffffffff07050810 */ /* 0x000fe20007ffe0ff */
[----:B------:R-:W-:-:S04]  /*0080*/  @P0 VIADD R3, R6, 0xfffffffe ;  /* 0xfffffffe06030836 */ /* 0x000fc80000000000 */
[----:B------:R-:W-:-:S04]  /*0090*/  @P0 IMAD.WIDE.U32 R2, R0, R3, RZ ;  /* 0x0000000300020225 */ /* 0x000fc800078e00ff */
[----:B------:R-:W-:Y:S01]  /*00a0*/  @P0 IMAD R5, R0, R5, R7 ;  /* 0x0000000500050224 */ /* 0x000fe200078e0207 */
[----:B------:R-:W-:Y:S01]  /*00b0*/  @P0 SHF.R.U64 R2, R2, 0x1, R3 ;  /* 0x0000000102020819 */ /* 0x000fe20000001203 */
[----:B------:R-:W-:-:S04]  /*00c0*/  IMAD.MOV.U32 R0, RZ, RZ, RZ ;  /* 0x000000ffff007224 */ /* 0x000fc800078e00ff */
[----:B------:R-:W-:Y:S01]  /*00d0*/  @P0 IMAD.IADD R0, R5, 0x1, -R2 ;  /* 0x0000000105000824 */ /* 0x000fe200078e0a02 */
[----:B------:R-:W-:Y:S06]  /*00e0*/  @!P1 EXIT ;  /* 0x000000000000994d */ /* 0x000fec0003800000 */
[----:B------:R-:W-:Y:S01]  /*00f0*/  IMAD.IADD R2, R6, 0x1, -R7 ;  /* 0x0000000106027824 */ /* 0x000fe200078e0a07 */
[----:B------:R-:W-:Y:S01]  /*0100*/  LOP3.LUT R6, R4, 0x3, RZ, 0xc0, !PT ;  /* 0x0000000304067812 */ /* 0x000fe200078ec0ff */
[----:B------:R-:W0:Y:S01]  /*0110*/  LDCU.64 UR6, c[0x0][0x358] ;  /* 0x00006b00ff0677ac */ /* 0x000e220008000a00 */
[----:B------:R-:W-:Y:S01]  /*0120*/  BSSY.RECONVERGENT B0, `(.L_x_0) ;  /* 0x000001f000007945 */ /* 0x000fe20003800200 */
[----:B------:R-:W-:Y:S01]  /*0130*/  HFMA2 R7, -RZ, RZ, 0, 0 ;  /* 0x00000000ff077431 */ /* 0x000fe200000001ff */
[----:B------:R-:W-:Y:S01]  /*0140*/  ISETP.GT.U32.AND P1, PT, R2, -0x4, PT ;  /* 0xfffffffc0200780c */ /* 0x000fe20003f24070 */
[----:B------:R-:W1:Y:S01]  /*0150*/  LDCU.64 UR8, c[0x0][0x388] ;  /* 0x00007100ff0877ac */ /* 0x000e620008000a00 */
[----:B------:R-:W-:-:S11]  /*0160*/  ISETP.NE.AND P0, PT, R6, RZ, PT ;  /* 0x000000ff0600720c */ /* 0x000fd60003f05270 */
[----:B------:R-:W-:Y:S05]  /*0170*/  @P1 BRA `(.L_x_1) ;  /* 0x0000000000641947 */ /* 0x000fea0003800000 */
[----:B------:R-:W2:Y:S01]  /*0180*/  LDCU.64 UR4, c[0x0][0x380] ;  /* 0x00007000ff0477ac */ /* 0x000ea20008000a00 */
[----:B------:R-:W-:-:S05]  /*0190*/  LOP3.LUT R7, R4, 0x7ffffffc, RZ, 0xc0, !PT ;  /* 0x7ffffffc04077812 */ /* 0x000fca00078ec0ff */
[----:B------:R-:W-:Y:S01]  /*01a0*/  IMAD.MOV R8, RZ, RZ, -R7 ;  /* 0x000000ffff087224 */ /* 0x000fe200078e0a07 */
[----:B--2---:R-:W-:-:S04]  /*01b0*/  UIADD3 UR4, UP0, UPT, UR4, 0x3, URZ ;  /* 0x0000000304047890 */ /* 0x004fc8000ff1e0ff */
[----:B------:R-:W-:Y:S02]  /*01c0*/  UIADD3.X UR5, UPT, UPT, URZ, UR5, URZ, UP0, !UPT ;  /* 0x00000005ff057290 */ /* 0x000fe400087fe4ff */
[----:B------:R-:W-:-:S04]  /*01d0*/  IMAD.U32 R10, RZ, RZ, UR4 ;  /* 0x00000004ff0a7e24 */ /* 0x000fc8000f8e00ff */
[----:B------:R-:W-:-:S07]  /*01e0*/  IMAD.U32 R17, RZ, RZ, UR5 ;  /* 0x00000005ff117e24 */ /* 0x000fce000f8e00ff */
.L_x_2:
[----:B------:R-:W-:Y:S01]  /*01f0*/  MOV R4, R10 ;  /* 0x0000000a00047202 */ /* 0x000fe20000000f00 */
[----:B------:R-:W-:-:S05]  /*0200*/  IMAD.MOV.U32 R5, RZ, RZ, R17 ;  /* 0x000000ffff057224 */ /* 0x000fca00078e0011 */
[----:B0-2---:R-:W2:Y:S01]  /*0210*/  LDG.E.U8 R9, desc[UR6][R4.64+-0x3] ;  /* 0xfffffd0604097981 */ /* 0x005ea2000c1e1100 */
[----:B-1----:R-:W-:-:S04]  /*0220*/  IADD3.X R2, P1, PT, R0, UR8, RZ, PT, !PT ;  /* 0x0000000800027c10 */ /* 0x002fc8000bf3e4ff */
[----:B------:R-:W-:-:S05]  /*0230*/  LEA.HI.X.SX32 R3, R0, UR9, 0x1, P1 ;  /* 0x0000000900037c11 */ /* 0x000fca00088f0eff */
[----:B--2---:R2:W-:Y:S04]  /*0240*/  STG.E.U8 desc[UR6][R2.64+-0x1], R9 ;  /* 0xffffff0902007986 */ /* 0x0045e8000c101106 */
[----:B------:R-:W3:Y:S04]  /*0250*/  LDG.E.U8 R11, desc[UR6][R4.64+-0x2] ;  /* 0xfffffe06040b7981 */ /* 0x000ee8000c1e1100 */
[----:B---3--:R2:W-:Y:S04]  /*0260*/  STG.E.U8 desc[UR6][R2.64], R11 ;  /* 0x0000000b02007986 */ /* 0x0085e8000c101106 */
[----:B------:R-:W3:Y:S04]  /*0270*/  LDG.E.U8 R13, desc[UR6][R4.64+-0x1] ;  /* 0xffffff06040d7981 */ /* 0x000ee8000c1e1100 */
[----:B---3--:R2:W-:Y:S04]  /*0280*/  STG.E.U8 desc[UR6][R2.64+0x1], R13 ;  /* 0x0000010d02007986 */ /* 0x0085e8000c101106 */
[----:B------:R-:W3:Y:S01]  /*0290*/  LDG.E.U8 R15, desc[UR6][R4.64] ;  /* 0x00000006040f7981 */ /* 0x000ee2000c1e1100 */
[----:B------:R-:W-:Y:S01]  /*02a0*/  VIADD R8, R8, 0x4 ;  /* 0x0000000408087836 */ /* 0x000fe20000000000 */
[----:B------:R-:W-:-:S02]  /*02b0*/  IADD3 R10, P2, PT, R4, 0x4, RZ ;  /* 0x00000004040a7810 */ /* 0x000fc40007f5e0ff */
[----:B------:R-:W-:Y:S02]  /*02c0*/  IADD3 R0, PT, PT, R0, 0x4, RZ ;  /* 0x0000000400007810 */ /* 0x000fe40007ffe0ff */
[----:B------:R-:W-:Y:S01]  /*02d0*/  ISETP.NE.AND P1, PT, R8, RZ, PT ;  /* 0x000000ff0800720c */ /* 0x000fe20003f25270 */
[----:B------:R-:W-:Y:S01]  /*02e0*/  IMAD.X R17, RZ, RZ, R5, P2 ;  /* 0x000000ffff117224 */ /* 0x000fe200010e0605 */
[----:B---3--:R2:W-:Y:S11]  /*02f0*/  STG.E.U8 desc[UR6][R2.64+0x2], R15 ;  /* 0x0000020f02007986 */ /* 0x0085f6000c101106 */
[----:B------:R-:W-:Y:S05]  /*0300*/  @P1 BRA `(.L_x_2) ;  /* 0xfffffffc00b81947 */ /* 0x000fea000383ffff */
.L_x_1:
[----:B01----:R-:W-:Y:S05]  /*0310*/  BSYNC.RECONVERGENT B0 ;  /* 0x0000000000007941 */ /* 0x003fea0003800200 */
.L_x_0:
[----:B------:R-:W-:Y:S05]  /*0320*/  @!P0 EXIT ;  /* 0x000000000000894d */ /* 0x000fea0003800000 */
[----:B------:R-:W0:Y:S01]  /*0330*/  LDCU.64 UR4, c[0x0][0x380] ;  /* 0x00007000ff0477ac */ /* 0x000e220008000a00 */
[----:B------:R-:W-:Y:S01]  /*0340*/  IMAD.MOV R6, RZ, RZ, -R6 ;  /* 0x000000ffff067224 */ /* 0x000fe200078e0a06 */
[----:B------:R-:W1:Y:S01]  /*0350*/  LDCU.64 UR8, c[0x0][0x388] ;  /* 0x00007100ff0877ac */ /* 0x000e620008000a00 */
[----:B0-----:R-:W-:-:S05]  /*0360*/  IADD3 R7, P0, PT, R7, UR4, RZ ;  /* 0x0000000407077c10 */ /* 0x001fca000ff1e0ff */
[----:B-1----:R-:W-:-:S08]  /*0370*/  IMAD.X R8, RZ, RZ, UR5, P0 ;  /* 0x00000005ff087e24 */ /* 0x002fd000080e06ff */
.L_x_3:
[----:B0-2---:R-:W-:Y:S01]  /*0380*/  IMAD.MOV.U32 R3, RZ, RZ, R8 ;  /* 0x000000ffff037224 */ /* 0x005fe200078e0008 */
[----:B------:R-:W-:-:S05]  /*0390*/  MOV R2, R7 ;  /* 0x0000000700027202 */ /* 0x000fca0000000f00 */
[----:B------:R-:W2:Y:S01]  /*03a0*/  LDG.E.U8 R3, desc[UR6][R2.64] ;  /* 0x0000000602037981 */ /* 0x000ea2000c1e1100 */
[----:B------:R-:W-:Y:S01]  /*03b0*/  IADD3 R4, P0, PT, R0, UR8, RZ ;  /* 0x0000000800047c10 */ /* 0x000fe2000ff1e0ff */
[----:B------:R-:W-:Y:S01]  /*03c0*/  VIADD R6, R6, 0x1 ;  /* 0x0000000106067836 */ /* 0x000fe20000000000 */
[----:B------:R-:W-:Y:S02]  /*03d0*/  IADD3 R7, P1, PT, R7, 0x1, RZ ;  /* 0x0000000107077810 */ /* 0x000fe40007f3e0ff */
[----:B------:R-:W-:Y:S02]  /*03e0*/  LEA.HI.X.SX32 R5, R0, UR9, 0x1, P0 ;  /* 0x0000000900057c11 */ /* 0x000fe400080f0eff */
[----:B------:R-:W-:Y:S01]  /*03f0*/  ISETP.NE.AND P0, PT, R6, RZ, PT ;  /* 0x000000ff0600720c */ /* 0x000fe20003f05270 */
[----:B------:R-:W-:Y:S01]  /*0400*/  IMAD.X R8, RZ, RZ, R8, P1 ;  /* 0x000000ffff087224 */ /* 0x000fe200008e0608 */
[----:B------:R-:W-:Y:S01]  /*0410*/  IADD3 R0, PT, PT, R0, 0x1, RZ ;  /* 0x0000000100007810 */ /* 0x000fe20007ffe0ff */
[----:B--2---:R0:W-:Y:S10]  /*0420*/  STG.E.U8 desc[UR6][R4.64], R3 ;  /* 0x0000000304007986 */ /* 0x0041f4000c101106 */
[----:B------:R-:W-:Y:S05]  /*0430*/  @P0 BRA `(.L_x_3) ;  /* 0xfffffffc00d00947 */ /* 0x000fea000383ffff */
[----:B------:R-:W-:Y:S05]  /*0440*/  EXIT ;  /* 0x000000000000794d */ /* 0x000fea0003800000 */
.L_x_4:
[----:B------:R-:W-:-:S00]  /*0450*/  BRA `(.L_x_4) ;  /* 0xfffffffc00fc7947 */ /* 0x000fc0000383ffff */
[----:B------:R-:W-:-:S00]  /*0460*/  NOP ;  /* 0x0000000000007918 */ /* 0x000fc00000000000 */
        /* <DEDUP_REMOVED lines=9> */
.L_x_5:


//--------------------- .nv.shared.reserved.0     --------------------------
	.section	.nv.shared.reserved.0,"aw",@nobits
	.weak		__nv_reservedSMEM_offset_0_alias
	.size		__nv_reservedSMEM_offset_0_alias, 0, 64
	.other		__nv_reservedSMEM_offset_0_alias,@"STO_CUDA_RESERVED_SHARED STV_DEFAULT"
__nv_reservedSMEM_offset_0_alias:
	.zero		0
	.zero		64


//--------------------- .nv.constant0._Z6changePcS_i --------------------------
	.section	.nv.constant0._Z6changePcS_i,"a",@progbits
	.sectionflags	@""
	.align	4
.nv.constant0._Z6changePcS_i:
	.zero		916


//--------------------- SYMBOLS --------------------------

	.type		.nv.reservedSmem.offset0,@object
	.size		.nv.reservedSmem.offset0,0x4
